	.headerflags	@"EF_CUDA_TEXMODE_UNIFIED EF_CUDA_64BIT_ADDRESS EF_CUDA_ACCELERATORS EF_CUDA_SM90 EF_CUDA_VIRTUAL_SM(EF_CUDA_SM90)"
	.elftype	@"ET_EXEC"


//--------------------- .nv.info                  --------------------------
	.section	.nv.info,"",@"SHT_CUDA_INFO"
	.align	4


	//----- nvinfo : EIATTR_REGCOUNT
	.align		4
        /*0000*/ 	.byte	0x04, 0x2f
        /*0002*/ 	.short	(.L_1 - .L_0)
	.align		4
.L_0:
        /*0004*/ 	.word	index@(triton_poi_fused_threshold_backward_8)
        /*0008*/ 	.word	0x00000019


	//----- nvinfo : EIATTR_MIN_STACK_SIZE
	.align		4
.L_1:
        /*000c*/ 	.byte	0x04, 0x12
        /*000e*/ 	.short	(.L_3 - .L_2)
	.align		4
.L_2:
        /*0010*/ 	.word	index@(triton_poi_fused_threshold_backward_8)
        /*0014*/ 	.word	0x00000000


	//----- nvinfo : EIATTR_FRAME_SIZE
	.align		4
.L_3:
        /*0018*/ 	.byte	0x04, 0x11
        /*001a*/ 	.short	(.L_5 - .L_4)
	.align		4
.L_4:
        /*001c*/ 	.word	index@(triton_poi_fused_threshold_backward_8)
        /*0020*/ 	.word	0x00000000


	//----- nvinfo : EIATTR_MIN_STACK_SIZE
	.align		4
.L_5:
        /*0024*/ 	.byte	0x04, 0x12
        /*0026*/ 	.short	(.L_7 - .L_6)
	.align		4
.L_6:
        /*0028*/ 	.word	index@(triton_poi_fused_threshold_backward_8)
        /*002c*/ 	.word	0x00000000
.L_7:


//--------------------- .nv.info.triton_poi_fused_threshold_backward_8 --------------------------
	.section	.nv.info.triton_poi_fused_threshold_backward_8,"",@"SHT_CUDA_INFO"
	.sectionflags	@""
	.align	4


	//----- nvinfo : EIATTR_CUDA_API_VERSION
	.align		4
        /*0000*/ 	.byte	0x04, 0x37
        /*0002*/ 	.short	(.L_9 - .L_8)
.L_8:
        /*0004*/ 	.word	0x0000007c


	//----- nvinfo : EIATTR_KPARAM_INFO
	.align		4
.L_9:
        /*0008*/ 	.byte	0x04, 0x17
        /*000a*/ 	.short	(.L_11 - .L_10)
.L_10:
        /*000c*/ 	.word	0x00000000
        /*0010*/ 	.short	0x0003
        /*0012*/ 	.short	0x0014
        /*0014*/ 	.byte	0x00, 0xf0, 0x11, 0x00


	//----- nvinfo : EIATTR_KPARAM_INFO
	.align		4
.L_11:
        /*0018*/ 	.byte	0x04, 0x17
        /*001a*/ 	.short	(.L_13 - .L_12)
.L_12:
        /*001c*/ 	.word	0x00000000
        /*0020*/ 	.short	0x0002
        /*0022*/ 	.short	0x0010
        /*0024*/ 	.byte	0x00, 0xf0, 0x11, 0x00


	//----- nvinfo : EIATTR_KPARAM_INFO
	.align		4
.L_13:
        /*0028*/ 	.byte	0x04, 0x17
        /*002a*/ 	.short	(.L_15 - .L_14)
.L_14:
        /*002c*/ 	.word	0x00000000
        /*0030*/ 	.short	0x0001
        /*0032*/ 	.short	0x0008
        /*0034*/ 	.byte	0x00, 0xf4, 0x21, 0x00


	//----- nvinfo : EIATTR_KPARAM_INFO
	.align		4
.L_15:
        /*0038*/ 	.byte	0x04, 0x17
        /*003a*/ 	.short	(.L_17 - .L_16)
.L_16:
        /*003c*/ 	.word	0x00000000
        /*0040*/ 	.short	0x0000
        /*0042*/ 	.short	0x0000
        /*0044*/ 	.byte	0x00, 0xf4, 0x21, 0x00


	//----- nvinfo : EIATTR_SPARSE_MMA_MASK
	.align		4
.L_17:
        /*0048*/ 	.byte	0x03, 0x50
        /*004a*/ 	.short	0x0000


	//----- nvinfo : EIATTR_MAXREG_COUNT
	.align		4
        /*004c*/ 	.byte	0x03, 0x1b
        /*004e*/ 	.short	0x00ff


	//----- nvinfo : EIATTR_EXIT_INSTR_OFFSETS
	.align		4
        /*0050*/ 	.byte	0x04, 0x1c
        /*0052*/ 	.short	(.L_19 - .L_18)


	//   ....[0]....
.L_18:
        /*0054*/ 	.word	0x000006e0


	//   ....[1]....
        /*0058*/ 	.word	0x00000700


	//----- nvinfo : EIATTR_REQNTID
	.align		4
.L_19:
        /*005c*/ 	.byte	0x04, 0x10
        /*005e*/ 	.short	(.L_21 - .L_20)
.L_20:
        /*0060*/ 	.word	0x00000080
        /*0064*/ 	.word	0x00000001
        /*0068*/ 	.word	0x00000001


	//----- nvinfo : EIATTR_CBANK_PARAM_SIZE
	.align		4
.L_21:
        /*006c*/ 	.byte	0x03, 0x19
        /*006e*/ 	.short	0x0018


	//----- nvinfo : EIATTR_PARAM_CBANK
	.align		4
        /*0070*/ 	.byte	0x04, 0x0a
        /*0072*/ 	.short	(.L_23 - .L_22)
	.align		4
.L_22:
        /*0074*/ 	.word	index@(.nv.constant0.triton_poi_fused_threshold_backward_8)
        /*0078*/ 	.short	0x0210
        /*007a*/ 	.short	0x0018


	//----- nvinfo : EIATTR_SW_WAR
	.align		4
.L_23:
        /*007c*/ 	.byte	0x04, 0x36
        /*007e*/ 	.short	(.L_25 - .L_24)
.L_24:
        /*0080*/ 	.word	0x00000008
.L_25:


//--------------------- .nv.callgraph             --------------------------
	.section	.nv.callgraph,"",@"SHT_CUDA_CALLGRAPH"
	.align	4
	.sectionentsize	8
	.align		4
        /*0000*/ 	.word	0x00000000
	.align		4
        /*0004*/ 	.word	0xffffffff
	.align		4
        /*0008*/ 	.word	0x00000000
	.align		4
        /*000c*/ 	.word	0xfffffffe
	.align		4
        /*0010*/ 	.word	0x00000000
	.align		4
        /*0014*/ 	.word	0xfffffffd
	.align		4
        /*0018*/ 	.word	0x00000000
	.align		4
        /*001c*/ 	.word	0xfffffffc


//--------------------- .text.triton_poi_fused_threshold_backward_8 --------------------------
	.section	.text.triton_poi_fused_threshold_backward_8,"ax",@progbits
	.sectionflags	@"SHF_BARRIERS=1"
	.align	128
        .global         triton_poi_fused_threshold_backward_8
        .type           triton_poi_fused_threshold_backward_8,@function
        .size           triton_poi_fused_threshold_backward_8,(.L_x_1 - triton_poi_fused_threshold_backward_8)
        .other          triton_poi_fused_threshold_backward_8,@"STO_CUDA_ENTRY STV_DEFAULT"
triton_poi_fused_threshold_backward_8:
.text.triton_poi_fused_threshold_backward_8:
[----:B------:R-:W0:Y:S02]  /*0000*/  LDC R1, c[0x0][0x28] ;  /* 0x00000a00ff017b82 */ /* 0x000e240000000800 */
[----:B------:R-:W1:Y:S01]  /*0010*/  S2R R2, SR_TID.X ;  /* 0x0000000000027919 */ /* 0x000e620000002100 */
[----:B------:R-:W2:Y:S01]  /*0020*/  LDC.64 R4, c[0x0][0x210] ;  /* 0x00008400ff047b82 */ /* 0x000ea20000000a00 */
[----:B------:R-:W-:Y:S01]  /*0030*/  ULDC.64 UR6, c[0x0][0x208] ;  /* 0x0000820000067ab9 */ /* 0x000fe20000000a00 */
[----:B------:R-:W3:Y:S01]  /*0040*/  S2R R3, SR_CTAID.Y ;  /* 0x0000000000037919 */ /* 0x000ee20000002600 */
[----:B------:R-:W4:Y:S01]  /*0050*/  S2R R0, SR_CTAID.X ;  /* 0x0000000000007919 */ /* 0x000f220000002500 */
[----:B-1----:R-:W-:Y:S01]  /*0060*/  SHF.R.U32.HI R14, RZ, 0x3, R2 ;  /* 0x00000003ff0e7819 */ /* 0x002fe20000011602 */
[----:B------:R-:W-:Y:S02]  /*0070*/  IMAD.SHL.U32 R7, R2, 0x4, RZ ;  /* 0x0000000402077824 */ /* 0x000fe400078e00ff */
[----:B---3--:R-:W-:Y:S01]  /*0080*/  IMAD.SHL.U32 R3, R3, 0x20, RZ ;  /* 0x0000002003037824 */ /* 0x008fe200078e00ff */
[----:B------:R-:W-:Y:S01]  /*0090*/  SGXT.U32 R14, R14, 0x4 ;  /* 0x000000040e0e781a */ /* 0x000fe20000000000 */
[----:B----4-:R-:W-:-:S03]  /*00a0*/  IMAD.SHL.U32 R0, R0, 0x20, RZ ;  /* 0x0000002000007824 */ /* 0x010fc600078e00ff */
[----:B------:R-:W-:Y:S02]  /*00b0*/  LOP3.LUT R6, R3, R14, RZ, 0xfc, !PT ;  /* 0x0000000e03067212 */ /* 0x000fe400078efcff */
[----:B------:R-:W-:Y:S02]  /*00c0*/  LOP3.LUT R7, R0, 0x1c, R7, 0xf8, !PT ;  /* 0x0000001c00077812 */ /* 0x000fe400078ef807 */
[----:B------:R-:W-:-:S03]  /*00d0*/  ISETP.GE.AND P0, PT, R6, 0x1200, PT ;  /* 0x000012000600780c */ /* 0x000fc60003f06270 */
[----:B------:R-:W-:Y:S01]  /*00e0*/  IMAD R9, R6, 0x1000, R7 ;  /* 0x0000100006097824 */ /* 0x000fe200078e0207 */
[----:B------:R-:W-:-:S03]  /*00f0*/  LOP3.LUT R6, R3, 0x10, R14, 0xfe, !PT ;  /* 0x0000001003067812 */ /* 0x000fc600078efe0e */
[----:B--2---:R-:W-:Y:S01]  /*0100*/  IMAD.WIDE R8, R9, 0x4, R4 ;  /* 0x0000000409087825 */ /* 0x004fe200078e0204 */
[----:B------:R-:W-:-:S03]  /*0110*/  ISETP.GE.AND P1, PT, R6, 0x1200, PT ;  /* 0x000012000600780c */ /* 0x000fc60003f26270 */
[----:B------:R-:W-:Y:S02]  /*0120*/  IMAD R7, R6, 0x1000, R7 ;  /* 0x0000100006077824 */ /* 0x000fe400078e0207 */
[----:B------:R-:W2:Y:S02]  /*0130*/  @!P0 LDG.E.EL.128 R8, desc[UR6][R8.64] ;  /* 0x0000000608088981 */ /* 0x000ea4000c2e1d00 */
[----:B------:R-:W-:-:S06]  /*0140*/  IMAD.WIDE R4, R7, 0x4, R4 ;  /* 0x0000000407047825 */ /* 0x000fcc00078e0204 */
[----:B------:R-:W3:Y:S01]  /*0150*/  @!P1 LDG.E.EL.128 R4, desc[UR6][R4.64] ;  /* 0x0000000604049981 */ /* 0x000ee2000c2e1d00 */
[----:B------:R-:W1:Y:S01]  /*0160*/  S2UR UR5, SR_CgaCtaId ;  /* 0x00000000000579c3 */ /* 0x000e620000008800 */
[C---:B------:R-:W-:Y:S01]  /*0170*/  IMAD.SHL.U32 R13, R2.reuse, 0x2, RZ ;  /* 0x00000002020d7824 */ /* 0x040fe200078e00ff */
[----:B------:R-:W-:Y:S01]  /*0180*/  UMOV UR4, 0x400 ;  /* 0x0000040000047882 */ /* 0x000fe20000000000 */
[C---:B------:R-:W-:Y:S02]  /*0190*/  IMAD.SHL.U32 R12, R2.reuse, 0x8, RZ ;  /* 0x00000008020c7824 */ /* 0x040fe400078e00ff */
[----:B------:R-:W-:Y:S01]  /*01a0*/  IMAD.SHL.U32 R15, R2, 0x80, RZ ;  /* 0x00000080020f7824 */ /* 0x000fe200078e00ff */
[----:B------:R-:W-:Y:S02]  /*01b0*/  LOP3.LUT R16, R13, 0xf8, RZ, 0xc0, !PT ;  /* 0x000000f80d107812 */ /* 0x000fe400078ec0ff */
[----:B------:R-:W-:Y:S02]  /*01c0*/  LOP3.LUT R13, R12, 0x3f8, RZ, 0xc0, !PT ;  /* 0x000003f80c0d7812 */ /* 0x000fe400078ec0ff */
[----:B------:R-:W-:-:S02]  /*01d0*/  LOP3.LUT R15, R15, 0x380, RZ, 0xc0, !PT ;  /* 0x000003800f0f7812 */ /* 0x000fc400078ec0ff */
[----:B------:R-:W-:Y:S02]  /*01e0*/  LOP3.LUT R3, R3, 0x18, R12, 0xf8, !PT ;  /* 0x0000001803037812 */ /* 0x000fe400078ef80c */
[----:B------:R-:W-:Y:S01]  /*01f0*/  LOP3.LUT R14, R15, R14, RZ, 0xfc, !PT ;  /* 0x0000000e0f0e7212 */ /* 0x000fe200078efcff */
[----:B-1----:R-:W-:-:S06]  /*0200*/  UPRMT UR4, UR5, 0x654, UR4 ;  /* 0x0000065405047896 */ /* 0x002fcc0008000004 */
[----:B------:R-:W-:Y:S02]  /*0210*/  IADD3 R13, R13, UR4, R16 ;  /* 0x000000040d0d7c10 */ /* 0x000fe4000fffe010 */
[----:B------:R-:W-:-:S04]  /*0220*/  LOP3.LUT R16, R15, 0x60, RZ, 0xfc, !PT ;  /* 0x000000600f107812 */ /* 0x000fc800078efcff */
[----:B------:R-:W-:-:S05]  /*0230*/  LEA.HI R19, R16, UR4, RZ, 0x1e ;  /* 0x0000000410137c11 */ /* 0x000fca000f8ff0ff */
[----:B------:R-:W-:Y:S01]  /*0240*/  IMAD.IADD R19, R14, 0x1, R19 ;  /* 0x000000010e137824 */ /* 0x000fe200078e0213 */
[----:B--2---:R-:W-:Y:S02]  /*0250*/  FSETP.GTU.AND P2, PT, R8, RZ, !P0 ;  /* 0x000000ff0800720b */ /* 0x004fe4000474c000 */
[----:B------:R-:W-:Y:S02]  /*0260*/  FSETP.GTU.AND P4, PT, R10, RZ, !P0 ;  /* 0x000000ff0a00720b */ /* 0x000fe4000478c000 */
[----:B------:R-:W-:Y:S02]  /*0270*/  LOP3.LUT R8, R15, 0x20, RZ, 0xfc, !PT ;  /* 0x000000200f087812 */ /* 0x000fe400078efcff */
[----:B------:R-:W-:Y:S02]  /*0280*/  FSETP.GTU.AND P3, PT, R9, RZ, !P0 ;  /* 0x000000ff0900720b */ /* 0x000fe4000476c000 */
[C---:B------:R-:W-:Y:S02]  /*0290*/  LOP3.LUT R10, R15.reuse, 0x40, RZ, 0xfc, !PT ;  /* 0x000000400f0a7812 */ /* 0x040fe400078efcff */
[----:B------:R-:W-:-:S02]  /*02a0*/  LEA.HI R9, R15, UR4, RZ, 0x1e ;  /* 0x000000040f097c11 */ /* 0x000fc4000f8ff0ff */
[----:B------:R-:W-:Y:S02]  /*02b0*/  LEA.HI R15, R8, UR4, RZ, 0x1e ;  /* 0x00000004080f7c11 */ /* 0x000fe4000f8ff0ff */
[----:B------:R-:W-:Y:S01]  /*02c0*/  LEA.HI R17, R10, UR4, RZ, 0x1e ;  /* 0x000000040a117c11 */ /* 0x000fe2000f8ff0ff */
[C---:B------:R-:W-:Y:S01]  /*02d0*/  IMAD.IADD R8, R14.reuse, 0x1, R9 ;  /* 0x000000010e087824 */ /* 0x040fe200078e0209 */
[----:B------:R-:W-:Y:S01]  /*02e0*/  SEL R16, RZ, 0x1, P4 ;  /* 0x00000001ff107807 */ /* 0x000fe20002000000 */
[C---:B------:R-:W-:Y:S01]  /*02f0*/  IMAD.IADD R15, R14.reuse, 0x1, R15 ;  /* 0x000000010e0f7824 */ /* 0x040fe200078e020f */
[----:B------:R-:W-:Y:S01]  /*0300*/  FSETP.GTU.AND P0, PT, R11, RZ, !P0 ;  /* 0x000000ff0b00720b */ /* 0x000fe2000470c000 */
[----:B------:R-:W-:Y:S01]  /*0310*/  IMAD.IADD R17, R14, 0x1, R17 ;  /* 0x000000010e117824 */ /* 0x000fe200078e0211 */
[----:B------:R-:W-:Y:S01]  /*0320*/  SEL R9, RZ, 0x1, P2 ;  /* 0x00000001ff097807 */ /* 0x000fe20001000000 */
[----:B------:R-:W-:Y:S01]  /*0330*/  ULDC.64 UR4, c[0x0][0x218] ;  /* 0x0000860000047ab9 */ /* 0x000fe20000000a00 */
[----:B------:R-:W-:-:S02]  /*0340*/  SEL R10, RZ, 0x1, P3 ;  /* 0x00000001ff0a7807 */ /* 0x000fc40001800000 */
[----:B---3--:R-:W-:Y:S01]  /*0350*/  FSETP.GTU.AND P4, PT, R4, RZ, !P1 ;  /* 0x000000ff0400720b */ /* 0x008fe20004f8c000 */
[----:B------:R1:W-:Y:S01]  /*0360*/  STS.U8 [R8], R9 ;  /* 0x0000000908007388 */ /* 0x0003e20000000000 */
[----:B------:R-:W-:Y:S02]  /*0370*/  FSETP.GTU.AND P3, PT, R5, RZ, !P1 ;  /* 0x000000ff0500720b */ /* 0x000fe40004f6c000 */
[----:B------:R-:W-:Y:S01]  /*0380*/  FSETP.GTU.AND P2, PT, R6, RZ, !P1 ;  /* 0x000000ff0600720b */ /* 0x000fe20004f4c000 */
[----:B------:R-:W-:Y:S01]  /*0390*/  STS.U8 [R15+0x20], R10 ;  /* 0x0000200a0f007388 */ /* 0x000fe20000000000 */
[----:B------:R-:W-:Y:S01]  /*03a0*/  FSETP.GTU.AND P1, PT, R7, RZ, !P1 ;  /* 0x000000ff0700720b */ /* 0x000fe20004f2c000 */
[----:B------:R-:W-:Y:S01]  /*03b0*/  IMAD.HI R6, R3, 0x38e38e39, RZ ;  /* 0x38e38e3903067827 */ /* 0x000fe200078e02ff */
[----:B------:R-:W-:Y:S01]  /*03c0*/  SEL R14, RZ, 0x1, P0 ;  /* 0x00000001ff0e7807 */ /* 0x000fe20000000000 */
[----:B------:R-:W-:Y:S01]  /*03d0*/  STS.U8 [R17+0x40], R16 ;  /* 0x0000401011007388 */ /* 0x000fe20000000000 */
[----:B------:R-:W-:-:S02]  /*03e0*/  SEL R11, RZ, 0x1, P4 ;  /* 0x00000001ff0b7807 */ /* 0x000fc40002000000 */
[----:B------:R-:W-:Y:S01]  /*03f0*/  SEL R18, RZ, 0x1, P3 ;  /* 0x00000001ff127807 */ /* 0x000fe20001800000 */
[----:B------:R-:W-:Y:S01]  /*0400*/  STS.U8 [R19+0x60], R14 ;  /* 0x0000600e13007388 */ /* 0x000fe20000000000 */
[----:B------:R-:W-:Y:S02]  /*0410*/  SEL R20, RZ, 0x1, P2 ;  /* 0x00000001ff147807 */ /* 0x000fe40001000000 */
[----:B------:R-:W-:Y:S01]  /*0420*/  SEL R22, RZ, 0x1, P1 ;  /* 0x00000001ff167807 */ /* 0x000fe20000800000 */
[----:B------:R-:W-:Y:S01]  /*0430*/  STS.U8 [R8+0x10], R11 ;  /* 0x0000100b08007388 */ /* 0x000fe20000000000 */
[----:B------:R-:W-:Y:S02]  /*0440*/  SHF.R.U32.HI R7, RZ, 0x2, R2 ;  /* 0x00000002ff077819 */ /* 0x000fe40000011602 */
[----:B-1----:R-:W-:Y:S01]  /*0450*/  SHF.R.U32.HI R9, RZ, 0x1f, R6 ;  /* 0x0000001fff097819 */ /* 0x002fe20000011606 */
[----:B------:R-:W-:Y:S01]  /*0460*/  STS.U8 [R15+0x30], R18 ;  /* 0x000030120f007388 */ /* 0x000fe20000000000 */
[----:B------:R-:W-:-:S02]  /*0470*/  SGXT.U32 R7, R7, 0x5 ;  /* 0x000000050707781a */ /* 0x000fc40000000000 */
[----:B------:R-:W-:Y:S01]  /*0480*/  LEA.HI.SX32 R6, R6, R9, 0x18 ;  /* 0x0000000906067211 */ /* 0x000fe200078fc2ff */
[----:B------:R-:W-:Y:S01]  /*0490*/  STS.U8 [R17+0x50], R20 ;  /* 0x0000501411007388 */ /* 0x000fe20000000000 */
[----:B------:R-:W-:Y:S02]  /*04a0*/  LOP3.LUT R7, R0, R7, RZ, 0xfc, !PT ;  /* 0x0000000700077212 */ /* 0x000fe400078efcff */
[----:B------:R-:W-:Y:S01]  /*04b0*/  ISETP.GE.AND P0, PT, R3, 0x1200, PT ;  /* 0x000012000300780c */ /* 0x000fe20003f06270 */
[----:B------:R-:W-:Y:S01]  /*04c0*/  STS.U8 [R19+0x70], R22 ;  /* 0x0000701613007388 */ /* 0x000fe20000000000 */
[----:B------:R-:W-:Y:S01]  /*04d0*/  IMAD R0, R6, -0x480, R3 ;  /* 0xfffffb8006007824 */ /* 0x000fe200078e0203 */
[----:B------:R-:W-:Y:S03]  /*04e0*/  BAR.SYNC.DEFER_BLOCKING 0x0 ;  /* 0x0000000000007b1d */ /* 0x000fe60000010000 */
[----:B------:R-:W-:-:S04]  /*04f0*/  IMAD R7, R7, 0x480, R0 ;  /* 0x0000048007077824 */ /* 0x000fc800078e0200 */
[----:B------:R-:W-:Y:S01]  /*0500*/  IMAD R7, R6, 0x480000, R7 ;  /* 0x0048000006077824 */ /* 0x000fe200078e0207 */
[----:B------:R-:W1:Y:S02]  /*0510*/  LDS.64 R4, [R13] ;  /* 0x000000000d047984 */ /* 0x000e640000000a00 */
[C---:B-1----:R-:W-:Y:S02]  /*0520*/  PRMT R2, R4.reuse, 0x7772, RZ ;  /* 0x0000777204027816 */ /* 0x042fe400000000ff */
[C---:B------:R-:W-:Y:S02]  /*0530*/  PRMT R9, R4.reuse, 0x7771, RZ ;  /* 0x0000777104097816 */ /* 0x040fe400000000ff */
[----:B------:R-:W-:Y:S02]  /*0540*/  PRMT R0, R4, 0x7770, RZ ;  /* 0x0000777004007816 */ /* 0x000fe400000000ff */
[----:B------:R-:W-:Y:S02]  /*0550*/  PRMT R2, R9, 0x5410, R2 ;  /* 0x0000541009027816 */ /* 0x000fe40000000002 */
[----:B------:R-:W-:-:S02]  /*0560*/  PRMT R8, R5, 0x7772, RZ ;  /* 0x0000777205087816 */ /* 0x000fc400000000ff */
[----:B------:R-:W-:Y:S02]  /*0570*/  LOP3.LUT R2, R2, 0x10001, RZ, 0xc0, !PT ;  /* 0x0001000102027812 */ /* 0x000fe400078ec0ff */
[----:B------:R-:W-:Y:S02]  /*0580*/  PRMT R9, R5, 0x7771, RZ ;  /* 0x0000777105097816 */ /* 0x000fe400000000ff */
[----:B------:R-:W-:Y:S02]  /*0590*/  LOP3.LUT R11, R0, 0x1, RZ, 0xc0, !PT ;  /* 0x00000001000b7812 */ /* 0x000fe400078ec0ff */
[----:B------:R-:W-:Y:S02]  /*05a0*/  LOP3.LUT R0, R2, 0xffff, RZ, 0xc0, !PT ;  /* 0x0000ffff02007812 */ /* 0x000fe400078ec0ff */
[----:B------:R-:W-:Y:S02]  /*05b0*/  PRMT R8, R9, 0x5410, R8 ;  /* 0x0000541009087816 */ /* 0x000fe40000000008 */
[----:B------:R-:W-:-:S02]  /*05c0*/  PRMT R11, R11, 0x3340, R0 ;  /* 0x000033400b0b7816 */ /* 0x000fc40000000000 */
[----:B------:R-:W-:Y:S02]  /*05d0*/  PRMT R0, R5, 0x7770, RZ ;  /* 0x0000777005007816 */ /* 0x000fe400000000ff */
[----:B------:R-:W-:Y:S02]  /*05e0*/  LOP3.LUT R8, R8, 0x10001, RZ, 0xc0, !PT ;  /* 0x0001000108087812 */ /* 0x000fe400078ec0ff */
[----:B------:R-:W-:Y:S02]  /*05f0*/  SHF.R.U32.HI R3, RZ, 0x18, R4 ;  /* 0x00000018ff037819 */ /* 0x000fe40000011604 */
[----:B------:R-:W-:Y:S02]  /*0600*/  SHF.R.U32.HI R5, RZ, 0x18, R5 ;  /* 0x00000018ff057819 */ /* 0x000fe40000011605 */
[----:B------:R-:W-:Y:S02]  /*0610*/  LOP3.LUT R9, R0, 0x1, RZ, 0xc0, !PT ;  /* 0x0000000100097812 */ /* 0x000fe400078ec0ff */
[----:B------:R-:W-:-:S02]  /*0620*/  PRMT R4, R8, 0x7732, RZ ;  /* 0x0000773208047816 */ /* 0x000fc400000000ff */
[----:B------:R-:W-:Y:S02]  /*0630*/  SGXT.U32 R3, R3, 0x1 ;  /* 0x000000010303781a */ /* 0x000fe40000000000 */
[----:B------:R-:W-:Y:S02]  /*0640*/  PRMT R0, R2, 0x7732, RZ ;  /* 0x0000773202007816 */ /* 0x000fe400000000ff */
[----:B------:R-:W-:Y:S02]  /*0650*/  LOP3.LUT R8, R8, 0xffff, RZ, 0xc0, !PT ;  /* 0x0000ffff08087812 */ /* 0x000fe400078ec0ff */
[----:B------:R-:W-:Y:S02]  /*0660*/  SGXT.U32 R5, R5, 0x1 ;  /* 0x000000010505781a */ /* 0x000fe40000000000 */
[----:B------:R-:W-:Y:S02]  /*0670*/  IADD3 R2, P1, R7, UR4, RZ ;  /* 0x0000000407027c10 */ /* 0x000fe4000ff3e0ff */
[----:B------:R-:W-:-:S02]  /*0680*/  PRMT R8, R9, 0x3340, R8 ;  /* 0x0000334009087816 */ /* 0x000fc40000000008 */
[----:B------:R-:W-:Y:S02]  /*0690*/  PRMT R0, R0, 0x3340, R3 ;  /* 0x0000334000007816 */ /* 0x000fe40000000003 */
[----:B------:R-:W-:Y:S02]  /*06a0*/  PRMT R5, R4, 0x3340, R5 ;  /* 0x0000334004057816 */ /* 0x000fe40000000005 */
[----:B------:R-:W-:Y:S02]  /*06b0*/  LEA.HI.X.SX32 R3, R7, UR5, 0x1, P1 ;  /* 0x0000000507037c11 */ /* 0x000fe400088f0eff */
[----:B------:R-:W-:Y:S02]  /*06c0*/  PRMT R4, R11, 0x5410, R0 ;  /* 0x000054100b047816 */ /* 0x000fe40000000000 */
[----:B------:R-:W-:Y:S01]  /*06d0*/  PRMT R5, R8, 0x5410, R5 ;  /* 0x0000541008057816 */ /* 0x000fe20000000005 */
[----:B------:R-:W-:Y:S06]  /*06e0*/  @P0 EXIT ;  /* 0x000000000000094d */ /* 0x000fec0003800000 */
[----:B------:R-:W-:Y:S01]  /*06f0*/  STG.E.64 desc[UR6][R2.64], R4 ;  /* 0x0000000402007986 */ /* 0x000fe2000c101b06 */
[----:B------:R-:W-:Y:S05]  /*0700*/  EXIT ;  /* 0x000000000000794d */ /* 0x000fea0003800000 */
.L_x_0:
[----:B------:R-:W-:-:S00]  /*0710*/  BRA `(.L_x_0) ;  /* 0xfffffffc00fc7947 */ /* 0x000fc0000383ffff */
[----:B------:R-:W-:-:S00]  /*0720*/  NOP ;  /* 0x0000000000007918 */ /* 0x000fc00000000000 */
        /* <DEDUP_REMOVED lines=13> */
.L_x_1:


//--------------------- .nv.shared.triton_poi_fused_threshold_backward_8 --------------------------
	.section	.nv.shared.triton_poi_fused_threshold_backward_8,"aw",@nobits
	.sectionflags	@""
	.align	16
	.zero		1024


//--------------------- .nv.constant0.triton_poi_fused_threshold_backward_8 --------------------------
	.section	.nv.constant0.triton_poi_fused_threshold_backward_8,"a",@progbits
	.sectionflags	@""
	.align	4
.nv.constant0.triton_poi_fused_threshold_backward_8:
	.zero		552
